//
// Generated by NVIDIA NVVM Compiler
//
// Compiler Build ID: CL-36424714
// Cuda compilation tools, release 13.0, V13.0.88
// Based on NVVM 20.0.0
//

.version 9.0
.target sm_100
.address_size 64

	// .globl	_Z10vector_addPKiS0_Pii

.visible .entry _Z10vector_addPKiS0_Pii(
	.param .u64 .ptr .align 1 _Z10vector_addPKiS0_Pii_param_0,
	.param .u64 .ptr .align 1 _Z10vector_addPKiS0_Pii_param_1,
	.param .u64 .ptr .align 1 _Z10vector_addPKiS0_Pii_param_2,
	.param .u32 _Z10vector_addPKiS0_Pii_param_3
)
{
	.reg .pred 	%p<2>;
	.reg .b32 	%r<9>;
	.reg .b64 	%rd<11>;

	ld.param.u64 	%rd1, [_Z10vector_addPKiS0_Pii_param_0];
	ld.param.u64 	%rd2, [_Z10vector_addPKiS0_Pii_param_1];
	ld.param.u64 	%rd3, [_Z10vector_addPKiS0_Pii_param_2];
	ld.param.u32 	%r2, [_Z10vector_addPKiS0_Pii_param_3];
	mov.u32 	%r3, %tid.x;
	mov.u32 	%r4, %ctaid.x;
	mov.u32 	%r5, %ntid.x;
	mad.lo.s32 	%r1, %r4, %r5, %r3;
	setp.ge.s32 	%p1, %r1, %r2;
	@%p1 bra 	$L__BB0_2;
	cvta.to.global.u64 	%rd4, %rd1;
	cvta.to.global.u64 	%rd5, %rd2;
	cvta.to.global.u64 	%rd6, %rd3;
	mul.wide.s32 	%rd7, %r1, 4;
	add.s64 	%rd8, %rd4, %rd7;
	ld.global.u32 	%r6, [%rd8];
	add.s64 	%rd9, %rd5, %rd7;
	ld.global.u32 	%r7, [%rd9];
	add.s32 	%r8, %r7, %r6;
	add.s64 	%rd10, %rd6, %rd7;
	st.global.u32 	[%rd10], %r8;
$L__BB0_2:
	ret;

}


// ===== COMPILED SASS (sm_100) =====

	.target	sm_100

	.elftype	@"ET_EXEC"


//--------------------- .note.nv.tkinfo           --------------------------
	.section	.note.nv.tkinfo,"",@"SHT_NOTE"
	.sectionflags	@"SHF_NOTE_NV_TKINFO"
	.tkinfo
        /*0018*/ 	.word	0x00000002
        /*0030*/ 	.string	""
        /*0030*/ 	.string	"ptxas"
        /*0030*/ 	.string	"Cuda compilation tools, release 13.0, V13.0.88"
        /*0030*/ 	.string	"Build cuda_13.0.r13.0/compiler.36424714_0"
        /*0030*/ 	.string	"-arch sm_100 -m 64 "



//--------------------- .note.nv.cuinfo           --------------------------
	.section	.note.nv.cuinfo,"",@"SHT_NOTE"
	.sectionflags	@"SHF_NOTE_NV_CUINFO"
        /*0018*/ 	.short	0x0002
        /*001a*/ 	.short	0x0064
        /*001c*/ 	.short	0x0082
	.zero		2


//--------------------- .nv.info                  --------------------------
	.section	.nv.info,"",@"SHT_CUDA_INFO"
	.align	4


	//----- nvinfo : EIATTR_REGCOUNT
	.align		4
        /*0000*/ 	.byte	0x04, 0x2f
        /*0002*/ 	.short	(.L_1 - .L_0)
	.align		4
.L_0:
        /*0004*/ 	.word	index@(_Z10vector_addPKiS0_Pii)
        /*0008*/ 	.word	0x0000000c


	//----- nvinfo : EIATTR_FRAME_SIZE
	.align		4
.L_1:
        /*000c*/ 	.byte	0x04, 0x11
        /*000e*/ 	.short	(.L_3 - .L_2)
	.align		4
.L_2:
        /*0010*/ 	.word	index@(_Z10vector_addPKiS0_Pii)
        /*0014*/ 	.word	0x00000000


	//----- nvinfo : EIATTR_MIN_STACK_SIZE
	.align		4
.L_3:
        /*0018*/ 	.byte	0x04, 0x12
        /*001a*/ 	.short	(.L_5 - .L_4)
	.align		4
.L_4:
        /*001c*/ 	.word	index@(_Z10vector_addPKiS0_Pii)
        /*0020*/ 	.word	0x00000000
.L_5:


//--------------------- .nv.compat                --------------------------
	.section	.nv.compat,"",@"SHT_CUDA_COMPAT_INFO"
	.align	4
        /*0000*/ 	.byte	0x02, 0x09, 0x00, 0x00, 0x02, 0x02, 0x01, 0x00, 0x02, 0x05, 0x05, 0x00, 0x03, 0x07, 0x01, 0x01
        /*0010*/ 	.byte	0x02, 0x03, 0x00, 0x00, 0x02, 0x06, 0x01, 0x00, 0x04, 0x0b, 0x08, 0x00, 0x09, 0x00, 0x00, 0x00
        /*0020*/ 	.byte	0x00, 0x00, 0x00, 0x00


//--------------------- .nv.info._Z10vector_addPKiS0_Pii --------------------------
	.section	.nv.info._Z10vector_addPKiS0_Pii,"",@"SHT_CUDA_INFO"
	.sectionflags	@""
	.align	4


	//----- nvinfo : EIATTR_CUDA_API_VERSION
	.align		4
        /*0000*/ 	.byte	0x04, 0x37
        /*0002*/ 	.short	(.L_7 - .L_6)
.L_6:
        /*0004*/ 	.word	0x00000082


	//----- nvinfo : EIATTR_KPARAM_INFO
	.align		4
.L_7:
        /*0008*/ 	.byte	0x04, 0x17
        /*000a*/ 	.short	(.L_9 - .L_8)
.L_8:
        /*000c*/ 	.word	0x00000000
        /*0010*/ 	.short	0x0003
        /*0012*/ 	.short	0x0018
        /*0014*/ 	.byte	0x00, 0xf0, 0x11, 0x00


	//----- nvinfo : EIATTR_KPARAM_INFO
	.align		4
.L_9:
        /*0018*/ 	.byte	0x04, 0x17
        /*001a*/ 	.short	(.L_11 - .L_10)
.L_10:
        /*001c*/ 	.word	0x00000000
        /*0020*/ 	.short	0x0002
        /*0022*/ 	.short	0x0010
        /*0024*/ 	.byte	0x00, 0xf5, 0x21, 0x00


	//----- nvinfo : EIATTR_KPARAM_INFO
	.align		4
.L_11:
        /*0028*/ 	.byte	0x04, 0x17
        /*002a*/ 	.short	(.L_13 - .L_12)
.L_12:
        /*002c*/ 	.word	0x00000000
        /*0030*/ 	.short	0x0001
        /*0032*/ 	.short	0x0008
        /*0034*/ 	.byte	0x00, 0xf5, 0x21, 0x00


	//----- nvinfo : EIATTR_KPARAM_INFO
	.align		4
.L_13:
        /*0038*/ 	.byte	0x04, 0x17
        /*003a*/ 	.short	(.L_15 - .L_14)
.L_14:
        /*003c*/ 	.word	0x00000000
        /*0040*/ 	.short	0x0000
        /*0042*/ 	.short	0x0000
        /*0044*/ 	.byte	0x00, 0xf5, 0x21, 0x00


	//----- nvinfo : EIATTR_SPARSE_MMA_MASK
	.align		4
.L_15:
        /*0048*/ 	.byte	0x03, 0x50
        /*004a*/ 	.short	0x0000


	//----- nvinfo : EIATTR_MAXREG_COUNT
	.align		4
        /*004c*/ 	.byte	0x03, 0x1b
        /*004e*/ 	.short	0x00ff


	//----- nvinfo : EIATTR_MERCURY_ISA_VERSION
	.align		4
        /*0050*/ 	.byte	0x03, 0x5f
        /*0052*/ 	.short	0x0101


	//----- nvinfo : EIATTR_VRC_CTA_INIT_COUNT
	.align		4
        /*0054*/ 	.byte	0x02, 0x4a
	.zero		1
	.zero		1


	//----- nvinfo : EIATTR_EXIT_INSTR_OFFSETS
	.align		4
        /*0058*/ 	.byte	0x04, 0x1c
        /*005a*/ 	.short	(.L_17 - .L_16)


	//   ....[0]....
.L_16:
        /*005c*/ 	.word	0x00000070


	//   ....[1]....
        /*0060*/ 	.word	0x00000130


	//----- nvinfo : EIATTR_CBANK_PARAM_SIZE
	.align		4
.L_17:
        /*0064*/ 	.byte	0x03, 0x19
        /*0066*/ 	.short	0x001c


	//----- nvinfo : EIATTR_PARAM_CBANK
	.align		4
        /*0068*/ 	.byte	0x04, 0x0a
        /*006a*/ 	.short	(.L_19 - .L_18)
	.align		4
.L_18:
        /*006c*/ 	.word	index@(.nv.constant0._Z10vector_addPKiS0_Pii)
        /*0070*/ 	.short	0x0380
        /*0072*/ 	.short	0x001c


	//----- nvinfo : EIATTR_SW_WAR
	.align		4
.L_19:
        /*0074*/ 	.byte	0x04, 0x36
        /*0076*/ 	.short	(.L_21 - .L_20)
.L_20:
        /*0078*/ 	.word	0x00000008
.L_21:


//--------------------- .nv.callgraph             --------------------------
	.section	.nv.callgraph,"",@"SHT_CUDA_CALLGRAPH"
	.align	4
	.sectionentsize	8
	.align		4
        /*0000*/ 	.word	0x00000000
	.align		4
        /*0004*/ 	.word	0xffffffff
	.align		4
        /*0008*/ 	.word	0x00000000
	.align		4
        /*000c*/ 	.word	0xfffffffe
	.align		4
        /*0010*/ 	.word	0x00000000
	.align		4
        /*0014*/ 	.word	0xfffffffd
	.align		4
        /*0018*/ 	.word	0x00000000
	.align		4
        /*001c*/ 	.word	0xfffffffc


//--------------------- .text._Z10vector_addPKiS0_Pii --------------------------
	.section	.text._Z10vector_addPKiS0_Pii,"ax",@progbits
	.align	128
        .global         _Z10vector_addPKiS0_Pii
        .type           _Z10vector_addPKiS0_Pii,@function
        .size           _Z10vector_addPKiS0_Pii,(.L_x_1 - _Z10vector_addPKiS0_Pii)
        .other          _Z10vector_addPKiS0_Pii,@"STO_CUDA_ENTRY STV_DEFAULT"
_Z10vector_addPKiS0_Pii:
.text._Z10vector_addPKiS0_Pii:
[----:B------:R-:W-:Y:S01]  /*0000*/  LDC R1, c[0x0][0x37c] ;  /* 0x0000df00ff017b82 */ /* 0x000fe20000000800 */
[----:B------:R-:W0:Y:S07]  /*0010*/  S2R R9, SR_TID.X ;  /* 0x0000000000097919 */ /* 0x000e2e0000002100 */
[----:B------:R-:W0:Y:S01]  /*0020*/  S2UR UR4, SR_CTAID.X ;  /* 0x00000000000479c3 */ /* 0x000e220000002500 */
[----:B------:R-:W1:Y:S07]  /*0030*/  LDCU UR5, c[0x0][0x398] ;  /* 0x00007300ff0577ac */ /* 0x000e6e0008000800 */
[----:B------:R-:W0:Y:S02]  /*0040*/  LDC R0, c[0x0][0x360] ;  /* 0x0000d800ff007b82 */ /* 0x000e240000000800 */
[----:B0-----:R-:W-:-:S05]  /*0050*/  IMAD R9, R0, UR4, R9 ;  /* 0x0000000400097c24 */ /* 0x001fca000f8e0209 */
[----:B-1----:R-:W-:-:S13]  /*0060*/  ISETP.GE.AND P0, PT, R9, UR5, PT ;  /* 0x0000000509007c0c */ /* 0x002fda000bf06270 */
[----:B------:R-:W-:Y:S05]  /*0070*/  @P0 EXIT ;  /* 0x000000000000094d */ /* 0x000fea0003800000 */
[----:B------:R-:W0:Y:S01]  /*0080*/  LDC.64 R2, c[0x0][0x380] ;  /* 0x0000e000ff027b82 */ /* 0x000e220000000a00 */
[----:B------:R-:W1:Y:S07]  /*0090*/  LDCU.64 UR4, c[0x0][0x358] ;  /* 0x00006b00ff0477ac */ /* 0x000e6e0008000a00 */
[----:B------:R-:W2:Y:S08]  /*00a0*/  LDC.64 R4, c[0x0][0x388] ;  /* 0x0000e200ff047b82 */ /* 0x000eb00000000a00 */
[----:B------:R-:W3:Y:S01]  /*00b0*/  LDC.64 R6, c[0x0][0x390] ;  /* 0x0000e400ff067b82 */ /* 0x000ee20000000a00 */
[----:B0-----:R-:W-:-:S06]  /*00c0*/  IMAD.WIDE R2, R9, 0x4, R2 ;  /* 0x0000000409027825 */ /* 0x001fcc00078e0202 */
[----:B-1----:R-:W4:Y:S01]  /*00d0*/  LDG.E R2, desc[UR4][R2.64] ;  /* 0x0000000402027981 */ /* 0x002f22000c1e1900 */
[----:B--2---:R-:W-:-:S06]  /*00e0*/  IMAD.WIDE R4, R9, 0x4, R4 ;  /* 0x0000000409047825 */ /* 0x004fcc00078e0204 */
[----:B------:R-:W4:Y:S01]  /*00f0*/  LDG.E R5, desc[UR4][R4.64] ;  /* 0x0000000404057981 */ /* 0x000f22000c1e1900 */
[----:B---3--:R-:W-:Y:S01]  /*0100*/  IMAD.WIDE R6, R9, 0x4, R6 ;  /* 0x0000000409067825 */ /* 0x008fe200078e0206 */
[----:B----4-:R-:W-:-:S05]  /*0110*/  IADD3 R9, PT, PT, R2, R5, RZ ;  /* 0x0000000502097210 */ /* 0x010fca0007ffe0ff */
[----:B------:R-:W-:Y:S01]  /*0120*/  STG.E desc[UR4][R6.64], R9 ;  /* 0x0000000906007986 */ /* 0x000fe2000c101904 */
[----:B------:R-:W-:Y:S05]  /*0130*/  EXIT ;  /* 0x000000000000794d */ /* 0x000fea0003800000 */
.L_x_0:
[----:B------:R-:W-:-:S00]  /*0140*/  BRA `(.L_x_0) ;  /* 0xfffffffc00fc7947 */ /* 0x000fc0000383ffff */
[----:B------:R-:W-:-:S00]  /*0150*/  NOP ;  /* 0x0000000000007918 */ /* 0x000fc00000000000 */
        /* <DEDUP_REMOVED lines=10> */
.L_x_1:


//--------------------- .nv.shared.reserved.0     --------------------------
	.section	.nv.shared.reserved.0,"aw",@nobits
	.weak		__nv_reservedSMEM_offset_0_alias
	.size		__nv_reservedSMEM_offset_0_alias, 0, 64
	.other		__nv_reservedSMEM_offset_0_alias,@"STO_CUDA_RESERVED_SHARED STV_DEFAULT"
__nv_reservedSMEM_offset_0_alias:
	.zero		0
	.zero		64


//--------------------- .nv.constant0._Z10vector_addPKiS0_Pii --------------------------
	.section	.nv.constant0._Z10vector_addPKiS0_Pii,"a",@progbits
	.sectionflags	@""
	.align	4
.nv.constant0._Z10vector_addPKiS0_Pii:
	.zero		924


//--------------------- SYMBOLS --------------------------

	.type		.nv.reservedSmem.offset0,@object
	.size		.nv.reservedSmem.offset0,0x4
